//
// Generated by NVIDIA NVVM Compiler
//
// Compiler Build ID: CL-36424714
// Cuda compilation tools, release 13.0, V13.0.88
// Based on NVVM 20.0.0
//

.version 9.0
.target sm_100
.address_size 64

	// .globl	_Z19tiledMatrixMultiplyPfS_S_
// _ZZ19tiledMatrixMultiplyPfS_S_E7sharedA has been demoted
// _ZZ19tiledMatrixMultiplyPfS_S_E7sharedB has been demoted

.visible .entry _Z19tiledMatrixMultiplyPfS_S_(
	.param .u64 .ptr .align 1 _Z19tiledMatrixMultiplyPfS_S__param_0,
	.param .u64 .ptr .align 1 _Z19tiledMatrixMultiplyPfS_S__param_1,
	.param .u64 .ptr .align 1 _Z19tiledMatrixMultiplyPfS_S__param_2
)
{
	.reg .pred 	%p<2>;
	.reg .b32 	%r<36>;
	.reg .b32 	%f<102>;
	.reg .b64 	%rd<13>;
	// demoted variable
	.shared .align 4 .b8 _ZZ19tiledMatrixMultiplyPfS_S_E7sharedA[4096];
	// demoted variable
	.shared .align 4 .b8 _ZZ19tiledMatrixMultiplyPfS_S_E7sharedB[4096];
	ld.param.u64 	%rd4, [_Z19tiledMatrixMultiplyPfS_S__param_0];
	ld.param.u64 	%rd5, [_Z19tiledMatrixMultiplyPfS_S__param_1];
	ld.param.u64 	%rd6, [_Z19tiledMatrixMultiplyPfS_S__param_2];
	cvta.to.global.u64 	%rd7, %rd6;
	cvta.to.global.u64 	%rd1, %rd5;
	cvta.to.global.u64 	%rd2, %rd4;
	mov.u32 	%r14, %ctaid.y;
	mov.u32 	%r15, %ntid.y;
	mov.u32 	%r16, %tid.y;
	mad.lo.s32 	%r17, %r14, %r15, %r16;
	mov.u32 	%r18, %ctaid.x;
	mov.u32 	%r19, %ntid.x;
	mul.lo.s32 	%r20, %r18, %r19;
	mov.u32 	%r21, %tid.x;
	shl.b32 	%r22, %r17, 12;
	or.b32  	%r33, %r21, %r22;
	shl.b32 	%r23, %r16, 5;
	add.s32 	%r24, %r23, %r21;
	shl.b32 	%r25, %r24, 2;
	mov.u32 	%r26, _ZZ19tiledMatrixMultiplyPfS_S_E7sharedA;
	add.s32 	%r2, %r26, %r25;
	shl.b32 	%r27, %r16, 12;
	mov.u32 	%r28, _ZZ19tiledMatrixMultiplyPfS_S_E7sharedB;
	add.s32 	%r3, %r28, %r25;
	add.s32 	%r29, %r33, %r20;
	mul.wide.s32 	%rd8, %r29, 4;
	add.s64 	%rd3, %rd7, %rd8;
	shl.b32 	%r30, %r16, 7;
	add.s32 	%r4, %r26, %r30;
	shl.b32 	%r31, %r21, 2;
	add.s32 	%r5, %r28, %r31;
	add.s32 	%r32, %r21, %r20;
	add.s32 	%r34, %r32, %r27;
	mov.f32 	%f101, 0f00000000;
	mov.b32 	%r35, 0;
$L__BB0_1:
	mul.wide.u32 	%rd9, %r33, 4;
	add.s64 	%rd10, %rd2, %rd9;
	ld.global.f32 	%f4, [%rd10];
	st.shared.f32 	[%r2], %f4;
	mul.wide.u32 	%rd11, %r34, 4;
	add.s64 	%rd12, %rd1, %rd11;
	ld.global.f32 	%f5, [%rd12];
	st.shared.f32 	[%r3], %f5;
	bar.sync 	0;
	ld.shared.f32 	%f6, [%r4];
	ld.shared.f32 	%f7, [%r5];
	fma.rn.f32 	%f8, %f6, %f7, %f101;
	ld.shared.f32 	%f9, [%r4+4];
	ld.shared.f32 	%f10, [%r5+128];
	fma.rn.f32 	%f11, %f9, %f10, %f8;
	ld.shared.f32 	%f12, [%r4+8];
	ld.shared.f32 	%f13, [%r5+256];
	fma.rn.f32 	%f14, %f12, %f13, %f11;
	ld.shared.f32 	%f15, [%r4+12];
	ld.shared.f32 	%f16, [%r5+384];
	fma.rn.f32 	%f17, %f15, %f16, %f14;
	ld.shared.f32 	%f18, [%r4+16];
	ld.shared.f32 	%f19, [%r5+512];
	fma.rn.f32 	%f20, %f18, %f19, %f17;
	ld.shared.f32 	%f21, [%r4+20];
	ld.shared.f32 	%f22, [%r5+640];
	fma.rn.f32 	%f23, %f21, %f22, %f20;
	ld.shared.f32 	%f24, [%r4+24];
	ld.shared.f32 	%f25, [%r5+768];
	fma.rn.f32 	%f26, %f24, %f25, %f23;
	ld.shared.f32 	%f27, [%r4+28];
	ld.shared.f32 	%f28, [%r5+896];
	fma.rn.f32 	%f29, %f27, %f28, %f26;
	ld.shared.f32 	%f30, [%r4+32];
	ld.shared.f32 	%f31, [%r5+1024];
	fma.rn.f32 	%f32, %f30, %f31, %f29;
	ld.shared.f32 	%f33, [%r4+36];
	ld.shared.f32 	%f34, [%r5+1152];
	fma.rn.f32 	%f35, %f33, %f34, %f32;
	ld.shared.f32 	%f36, [%r4+40];
	ld.shared.f32 	%f37, [%r5+1280];
	fma.rn.f32 	%f38, %f36, %f37, %f35;
	ld.shared.f32 	%f39, [%r4+44];
	ld.shared.f32 	%f40, [%r5+1408];
	fma.rn.f32 	%f41, %f39, %f40, %f38;
	ld.shared.f32 	%f42, [%r4+48];
	ld.shared.f32 	%f43, [%r5+1536];
	fma.rn.f32 	%f44, %f42, %f43, %f41;
	ld.shared.f32 	%f45, [%r4+52];
	ld.shared.f32 	%f46, [%r5+1664];
	fma.rn.f32 	%f47, %f45, %f46, %f44;
	ld.shared.f32 	%f48, [%r4+56];
	ld.shared.f32 	%f49, [%r5+1792];
	fma.rn.f32 	%f50, %f48, %f49, %f47;
	ld.shared.f32 	%f51, [%r4+60];
	ld.shared.f32 	%f52, [%r5+1920];
	fma.rn.f32 	%f53, %f51, %f52, %f50;
	ld.shared.f32 	%f54, [%r4+64];
	ld.shared.f32 	%f55, [%r5+2048];
	fma.rn.f32 	%f56, %f54, %f55, %f53;
	ld.shared.f32 	%f57, [%r4+68];
	ld.shared.f32 	%f58, [%r5+2176];
	fma.rn.f32 	%f59, %f57, %f58, %f56;
	ld.shared.f32 	%f60, [%r4+72];
	ld.shared.f32 	%f61, [%r5+2304];
	fma.rn.f32 	%f62, %f60, %f61, %f59;
	ld.shared.f32 	%f63, [%r4+76];
	ld.shared.f32 	%f64, [%r5+2432];
	fma.rn.f32 	%f65, %f63, %f64, %f62;
	ld.shared.f32 	%f66, [%r4+80];
	ld.shared.f32 	%f67, [%r5+2560];
	fma.rn.f32 	%f68, %f66, %f67, %f65;
	ld.shared.f32 	%f69, [%r4+84];
	ld.shared.f32 	%f70, [%r5+2688];
	fma.rn.f32 	%f71, %f69, %f70, %f68;
	ld.shared.f32 	%f72, [%r4+88];
	ld.shared.f32 	%f73, [%r5+2816];
	fma.rn.f32 	%f74, %f72, %f73, %f71;
	ld.shared.f32 	%f75, [%r4+92];
	ld.shared.f32 	%f76, [%r5+2944];
	fma.rn.f32 	%f77, %f75, %f76, %f74;
	ld.shared.f32 	%f78, [%r4+96];
	ld.shared.f32 	%f79, [%r5+3072];
	fma.rn.f32 	%f80, %f78, %f79, %f77;
	ld.shared.f32 	%f81, [%r4+100];
	ld.shared.f32 	%f82, [%r5+3200];
	fma.rn.f32 	%f83, %f81, %f82, %f80;
	ld.shared.f32 	%f84, [%r4+104];
	ld.shared.f32 	%f85, [%r5+3328];
	fma.rn.f32 	%f86, %f84, %f85, %f83;
	ld.shared.f32 	%f87, [%r4+108];
	ld.shared.f32 	%f88, [%r5+3456];
	fma.rn.f32 	%f89, %f87, %f88, %f86;
	ld.shared.f32 	%f90, [%r4+112];
	ld.shared.f32 	%f91, [%r5+3584];
	fma.rn.f32 	%f92, %f90, %f91, %f89;
	ld.shared.f32 	%f93, [%r4+116];
	ld.shared.f32 	%f94, [%r5+3712];
	fma.rn.f32 	%f95, %f93, %f94, %f92;
	ld.shared.f32 	%f96, [%r4+120];
	ld.shared.f32 	%f97, [%r5+3840];
	fma.rn.f32 	%f98, %f96, %f97, %f95;
	ld.shared.f32 	%f99, [%r4+124];
	ld.shared.f32 	%f100, [%r5+3968];
	fma.rn.f32 	%f101, %f99, %f100, %f98;
	bar.sync 	0;
	st.global.f32 	[%rd3], %f101;
	add.s32 	%r35, %r35, 1;
	add.s32 	%r34, %r34, 131072;
	add.s32 	%r33, %r33, 32;
	setp.ne.s32 	%p1, %r35, 128;
	@%p1 bra 	$L__BB0_1;
	ret;

}


// ===== COMPILED SASS (sm_100) =====

	.target	sm_100

	.elftype	@"ET_EXEC"


//--------------------- .note.nv.tkinfo           --------------------------
	.section	.note.nv.tkinfo,"",@"SHT_NOTE"
	.sectionflags	@"SHF_NOTE_NV_TKINFO"
	.tkinfo
        /*0018*/ 	.word	0x00000002
        /*0030*/ 	.string	""
        /*0030*/ 	.string	"ptxas"
        /*0030*/ 	.string	"Cuda compilation tools, release 13.0, V13.0.88"
        /*0030*/ 	.string	"Build cuda_13.0.r13.0/compiler.36424714_0"
        /*0030*/ 	.string	"-arch sm_100 -m 64 "



//--------------------- .note.nv.cuinfo           --------------------------
	.section	.note.nv.cuinfo,"",@"SHT_NOTE"
	.sectionflags	@"SHF_NOTE_NV_CUINFO"
        /*0018*/ 	.short	0x0002
        /*001a*/ 	.short	0x0064
        /*001c*/ 	.short	0x0082
	.zero		2


//--------------------- .nv.info                  --------------------------
	.section	.nv.info,"",@"SHT_CUDA_INFO"
	.align	4


	//----- nvinfo : EIATTR_REGCOUNT
	.align		4
        /*0000*/ 	.byte	0x04, 0x2f
        /*0002*/ 	.short	(.L_1 - .L_0)
	.align		4
.L_0:
        /*0004*/ 	.word	index@(_Z19tiledMatrixMultiplyPfS_S_)
        /*0008*/ 	.word	0x00000020


	//----- nvinfo : EIATTR_FRAME_SIZE
	.align		4
.L_1:
        /*000c*/ 	.byte	0x04, 0x11
        /*000e*/ 	.short	(.L_3 - .L_2)
	.align		4
.L_2:
        /*0010*/ 	.word	index@(_Z19tiledMatrixMultiplyPfS_S_)
        /*0014*/ 	.word	0x00000000


	//----- nvinfo : EIATTR_MIN_STACK_SIZE
	.align		4
.L_3:
        /*0018*/ 	.byte	0x04, 0x12
        /*001a*/ 	.short	(.L_5 - .L_4)
	.align		4
.L_4:
        /*001c*/ 	.word	index@(_Z19tiledMatrixMultiplyPfS_S_)
        /*0020*/ 	.word	0x00000000
.L_5:


//--------------------- .nv.compat                --------------------------
	.section	.nv.compat,"",@"SHT_CUDA_COMPAT_INFO"
	.align	4
        /*0000*/ 	.byte	0x02, 0x09, 0x00, 0x00, 0x02, 0x02, 0x01, 0x00, 0x02, 0x05, 0x05, 0x00, 0x03, 0x07, 0x01, 0x01
        /*0010*/ 	.byte	0x02, 0x03, 0x00, 0x00, 0x02, 0x06, 0x01, 0x00, 0x04, 0x0b, 0x08, 0x00, 0x09, 0x00, 0x00, 0x00
        /*0020*/ 	.byte	0x00, 0x00, 0x00, 0x00


//--------------------- .nv.info._Z19tiledMatrixMultiplyPfS_S_ --------------------------
	.section	.nv.info._Z19tiledMatrixMultiplyPfS_S_,"",@"SHT_CUDA_INFO"
	.sectionflags	@""
	.align	4


	//----- nvinfo : EIATTR_CUDA_API_VERSION
	.align		4
        /*0000*/ 	.byte	0x04, 0x37
        /*0002*/ 	.short	(.L_7 - .L_6)
.L_6:
        /*0004*/ 	.word	0x00000082


	//----- nvinfo : EIATTR_KPARAM_INFO
	.align		4
.L_7:
        /*0008*/ 	.byte	0x04, 0x17
        /*000a*/ 	.short	(.L_9 - .L_8)
.L_8:
        /*000c*/ 	.word	0x00000000
        /*0010*/ 	.short	0x0002
        /*0012*/ 	.short	0x0010
        /*0014*/ 	.byte	0x00, 0xf5, 0x21, 0x00


	//----- nvinfo : EIATTR_KPARAM_INFO
	.align		4
.L_9:
        /*0018*/ 	.byte	0x04, 0x17
        /*001a*/ 	.short	(.L_11 - .L_10)
.L_10:
        /*001c*/ 	.word	0x00000000
        /*0020*/ 	.short	0x0001
        /*0022*/ 	.short	0x0008
        /*0024*/ 	.byte	0x00, 0xf5, 0x21, 0x00


	//----- nvinfo : EIATTR_KPARAM_INFO
	.align		4
.L_11:
        /*0028*/ 	.byte	0x04, 0x17
        /*002a*/ 	.short	(.L_13 - .L_12)
.L_12:
        /*002c*/ 	.word	0x00000000
        /*0030*/ 	.short	0x0000
        /*0032*/ 	.short	0x0000
        /*0034*/ 	.byte	0x00, 0xf5, 0x21, 0x00


	//----- nvinfo : EIATTR_SPARSE_MMA_MASK
	.align		4
.L_13:
        /*0038*/ 	.byte	0x03, 0x50
        /*003a*/ 	.short	0x0000


	//----- nvinfo : EIATTR_MAXREG_COUNT
	.align		4
        /*003c*/ 	.byte	0x03, 0x1b
        /*003e*/ 	.short	0x00ff


	//----- nvinfo : EIATTR_NUM_BARRIERS
	.align		4
        /*0040*/ 	.byte	0x02, 0x4c
        /*0042*/ 	.byte	0x01
	.zero		1


	//----- nvinfo : EIATTR_MERCURY_ISA_VERSION
	.align		4
        /*0044*/ 	.byte	0x03, 0x5f
        /*0046*/ 	.short	0x0101


	//----- nvinfo : EIATTR_VRC_CTA_INIT_COUNT
	.align		4
        /*0048*/ 	.byte	0x02, 0x4a
	.zero		1
	.zero		1


	//----- nvinfo : EIATTR_EXIT_INSTR_OFFSETS
	.align		4
        /*004c*/ 	.byte	0x04, 0x1c
        /*004e*/ 	.short	(.L_15 - .L_14)


	//   ....[0]....
.L_14:
        /*0050*/ 	.word	0x00000740


	//----- nvinfo : EIATTR_CBANK_PARAM_SIZE
	.align		4
.L_15:
        /*0054*/ 	.byte	0x03, 0x19
        /*0056*/ 	.short	0x0018


	//----- nvinfo : EIATTR_PARAM_CBANK
	.align		4
        /*0058*/ 	.byte	0x04, 0x0a
        /*005a*/ 	.short	(.L_17 - .L_16)
	.align		4
.L_16:
        /*005c*/ 	.word	index@(.nv.constant0._Z19tiledMatrixMultiplyPfS_S_)
        /*0060*/ 	.short	0x0380
        /*0062*/ 	.short	0x0018


	//----- nvinfo : EIATTR_SW_WAR
	.align		4
.L_17:
        /*0064*/ 	.byte	0x04, 0x36
        /*0066*/ 	.short	(.L_19 - .L_18)
.L_18:
        /*0068*/ 	.word	0x00000008
.L_19:


//--------------------- .nv.callgraph             --------------------------
	.section	.nv.callgraph,"",@"SHT_CUDA_CALLGRAPH"
	.align	4
	.sectionentsize	8
	.align		4
        /*0000*/ 	.word	0x00000000
	.align		4
        /*0004*/ 	.word	0xffffffff
	.align		4
        /*0008*/ 	.word	0x00000000
	.align		4
        /*000c*/ 	.word	0xfffffffe
	.align		4
        /*0010*/ 	.word	0x00000000
	.align		4
        /*0014*/ 	.word	0xfffffffd
	.align		4
        /*0018*/ 	.word	0x00000000
	.align		4
        /*001c*/ 	.word	0xfffffffc


//--------------------- .text._Z19tiledMatrixMultiplyPfS_S_ --------------------------
	.section	.text._Z19tiledMatrixMultiplyPfS_S_,"ax",@progbits
	.align	128
        .global         _Z19tiledMatrixMultiplyPfS_S_
        .type           _Z19tiledMatrixMultiplyPfS_S_,@function
        .size           _Z19tiledMatrixMultiplyPfS_S_,(.L_x_2 - _Z19tiledMatrixMultiplyPfS_S_)
        .other          _Z19tiledMatrixMultiplyPfS_S_,@"STO_CUDA_ENTRY STV_DEFAULT"
_Z19tiledMatrixMultiplyPfS_S_:
.text._Z19tiledMatrixMultiplyPfS_S_:
[----:B------:R-:W-:Y:S01]  /*0000*/  LDC R1, c[0x0][0x37c] ;  /* 0x0000df00ff017b82 */ /* 0x000fe20000000800 */
[----:B------:R-:W0:Y:S07]  /*0010*/  S2R R7, SR_TID.Y ;  /* 0x0000000000077919 */ /* 0x000e2e0000002200 */
[----:B------:R-:W0:Y:S01]  /*0020*/  S2UR UR4, SR_CTAID.Y ;  /* 0x00000000000479c3 */ /* 0x000e220000002600 */
[----:B------:R-:W-:Y:S01]  /*0030*/  HFMA2 R23, -RZ, RZ, 0, 0 ;  /* 0x00000000ff177431 */ /* 0x000fe200000001ff */
[----:B------:R-:W1:Y:S01]  /*0040*/  LDCU.64 UR8, c[0x0][0x358] ;  /* 0x00006b00ff0877ac */ /* 0x000e620008000a00 */
[----:B------:R-:W2:Y:S05]  /*0050*/  S2R R8, SR_TID.X ;  /* 0x0000000000087919 */ /* 0x000eaa0000002100 */
[----:B------:R-:W0:Y:S08]  /*0060*/  LDC R0, c[0x0][0x364] ;  /* 0x0000d900ff007b82 */ /* 0x000e300000000800 */
[----:B------:R-:W3:Y:S08]  /*0070*/  S2UR UR6, SR_CgaCtaId ;  /* 0x00000000000679c3 */ /* 0x000ef00000008800 */
[----:B------:R-:W4:Y:S08]  /*0080*/  S2UR UR7, SR_CTAID.X ;  /* 0x00000000000779c3 */ /* 0x000f300000002500 */
[----:B------:R-:W4:Y:S01]  /*0090*/  LDC R5, c[0x0][0x360] ;  /* 0x0000d800ff057b82 */ /* 0x000f220000000800 */
[----:B0-----:R-:W-:Y:S01]  /*00a0*/  IMAD R0, R0, UR4, R7 ;  /* 0x0000000400007c24 */ /* 0x001fe2000f8e0207 */
[----:B------:R-:W-:-:S02]  /*00b0*/  UMOV UR4, 0x400 ;  /* 0x0000040000047882 */ /* 0x000fc40000000000 */
[----:B------:R-:W-:Y:S02]  /*00c0*/  UIADD3 UR5, UPT, UPT, UR4, 0x1000, URZ ;  /* 0x0000100004057890 */ /* 0x000fe4000fffe0ff */
[----:B------:R-:W-:Y:S02]  /*00d0*/  SHF.L.U32 R0, R0, 0xc, RZ ;  /* 0x0000000c00007819 */ /* 0x000fe400000006ff */
[----:B------:R-:W0:Y:S01]  /*00e0*/  LDC.64 R20, c[0x0][0x390] ;  /* 0x0000e400ff147b82 */ /* 0x000e220000000a00 */
[----:B---3--:R-:W-:Y:S01]  /*00f0*/  ULEA UR4, UR6, UR4, 0x18 ;  /* 0x0000000406047291 */ /* 0x008fe2000f8ec0ff */
[----:B--2---:R-:W-:Y:S01]  /*0100*/  LOP3.LUT R2, R8, R0, RZ, 0xfc, !PT ;  /* 0x0000000008027212 */ /* 0x004fe200078efcff */
[----:B------:R-:W-:-:S04]  /*0110*/  ULEA UR5, UR6, UR5, 0x18 ;  /* 0x0000000506057291 */ /* 0x000fc8000f8ec0ff */
[----:B------:R-:W-:Y:S01]  /*0120*/  LEA R4, R7, UR4, 0x7 ;  /* 0x0000000407047c11 */ /* 0x000fe2000f8e38ff */
[----:B------:R-:W2:Y:S08]  /*0130*/  LDC.64 R18, c[0x0][0x380] ;  /* 0x0000e000ff127b82 */ /* 0x000eb00000000a00 */
[----:B------:R-:W3:Y:S01]  /*0140*/  LDC.64 R16, c[0x0][0x388] ;  /* 0x0000e200ff107b82 */ /* 0x000ee20000000a00 */
[----:B----4-:R-:W-:-:S02]  /*0150*/  IMAD R3, R5, UR7, R2 ;  /* 0x0000000705037c24 */ /* 0x010fc4000f8e0202 */
[----:B------:R-:W-:Y:S01]  /*0160*/  IMAD R0, R5, UR7, R8 ;  /* 0x0000000705007c24 */ /* 0x000fe2000f8e0208 */
[----:B------:R-:W-:Y:S01]  /*0170*/  LEA R5, R7, R8, 0x5 ;  /* 0x0000000807057211 */ /* 0x000fe200078e28ff */
[----:B0-----:R-:W-:-:S03]  /*0180*/  IMAD.WIDE R20, R3, 0x4, R20 ;  /* 0x0000000403147825 */ /* 0x001fc600078e0214 */
[----:B------:R-:W-:Y:S01]  /*0190*/  LEA R6, R5, UR4, 0x2 ;  /* 0x0000000405067c11 */ /* 0x000fe2000f8e10ff */
[----:B------:R-:W-:Y:S01]  /*01a0*/  UMOV UR4, URZ ;  /* 0x000000ff00047c82 */ /* 0x000fe20008000000 */
[----:B------:R-:W-:Y:S02]  /*01b0*/  LEA R0, R7, R0, 0xc ;  /* 0x0000000007007211 */ /* 0x000fe400078e60ff */
[----:B------:R-:W-:Y:S02]  /*01c0*/  LEA R5, R5, UR5, 0x2 ;  /* 0x0000000505057c11 */ /* 0x000fe4000f8e10ff */
[----:B-1----:R-:W-:-:S07]  /*01d0*/  LEA R3, R8, UR5, 0x2 ;  /* 0x0000000508037c11 */ /* 0x002fce000f8e10ff */
.L_x_0:
[----:B--2---:R-:W-:-:S04]  /*01e0*/  IMAD.WIDE.U32 R8, R2, 0x4, R18 ;  /* 0x0000000402087825 */ /* 0x004fc800078e0012 */
[----:B---3--:R-:W-:Y:S01]  /*01f0*/  IMAD.WIDE.U32 R26, R0, 0x4, R16 ;  /* 0x00000004001a7825 */ /* 0x008fe200078e0010 */
[----:B------:R-:W2:Y:S05]  /*0200*/  LDG.E R29, desc[UR8][R8.64] ;  /* 0x00000008081d7981 */ /* 0x000eaa000c1e1900 */
[----:B------:R-:W3:Y:S01]  /*0210*/  LDG.E R26, desc[UR8][R26.64] ;  /* 0x000000081a1a7981 */ /* 0x000ee2000c1e1900 */
[----:B------:R-:W-:Y:S01]  /*0220*/  UIADD3 UR4, UPT, UPT, UR4, 0x1, URZ ;  /* 0x0000000104047890 */ /* 0x000fe2000fffe0ff */
[----:B------:R-:W-:Y:S02]  /*0230*/  IADD3 R2, PT, PT, R2, 0x20, RZ ;  /* 0x0000002002027810 */ /* 0x000fe40007ffe0ff */
[----:B------:R-:W-:Y:S01]  /*0240*/  IADD3 R0, PT, PT, R0, 0x20000, RZ ;  /* 0x0002000000007810 */ /* 0x000fe20007ffe0ff */
[----:B------:R-:W-:Y:S01]  /*0250*/  UISETP.NE.AND UP0, UPT, UR4, 0x80, UPT ;  /* 0x000000800400788c */ /* 0x000fe2000bf05270 */
[----:B--2---:R-:W-:Y:S04]  /*0260*/  STS [R6], R29 ;  /* 0x0000001d06007388 */ /* 0x004fe80000000800 */
[----:B---3--:R-:W-:Y:S01]  /*0270*/  STS [R5], R26 ;  /* 0x0000001a05007388 */ /* 0x008fe20000000800 */
[----:B------:R-:W-:Y:S06]  /*0280*/  BAR.SYNC.DEFER_BLOCKING 0x0 ;  /* 0x0000000000007b1d */ /* 0x000fec0000010000 */
[----:B------:R-:W-:Y:S04]  /*0290*/  LDS R22, [R3] ;  /* 0x0000000003167984 */ /* 0x000fe80000000800 */
[----:B0-----:R-:W0:Y:S04]  /*02a0*/  LDS.128 R12, [R4] ;  /* 0x00000000040c7984 */ /* 0x001e280000000c00 */
[----:B------:R-:W1:Y:S04]  /*02b0*/  LDS R28, [R3+0x80] ;  /* 0x00008000031c7984 */ /* 0x000e680000000800 */
[----:B------:R-:W2:Y:S04]  /*02c0*/  LDS R25, [R3+0x100] ;  /* 0x0001000003197984 */ /* 0x000ea80000000800 */
[----:B------:R-:W3:Y:S04]  /*02d0*/  LDS R24, [R3+0x180] ;  /* 0x0001800003187984 */ /* 0x000ee80000000800 */
[----:B------:R-:W-:Y:S04]  /*02e0*/  LDS R7, [R3+0x200] ;  /* 0x0002000003077984 */ /* 0x000fe80000000800 */
[----:B------:R-:W4:Y:S04]  /*02f0*/  LDS.128 R8, [R4+0x10] ;  /* 0x0000100004087984 */ /* 0x000f280000000c00 */
[----:B------:R-:W-:Y:S01]  /*0300*/  LDS R26, [R3+0x380] ;  /* 0x00038000031a7984 */ /* 0x000fe20000000800 */
[----:B0-----:R-:W-:-:S03]  /*0310*/  FFMA R12, R12, R22, R23 ;  /* 0x000000160c0c7223 */ /* 0x001fc60000000017 */
[----:B------:R-:W0:Y:S01]  /*0320*/  LDS R22, [R3+0x280] ;  /* 0x0002800003167984 */ /* 0x000e220000000800 */
[----:B-1----:R-:W-:-:S03]  /*0330*/  FFMA R12, R28, R13, R12 ;  /* 0x0000000d1c0c7223 */ /* 0x002fc6000000000c */
[----:B------:R-:W1:Y:S01]  /*0340*/  LDS R23, [R3+0x300] ;  /* 0x0003000003177984 */ /* 0x000e620000000800 */
[----:B--2---:R-:W-:-:S03]  /*0350*/  FFMA R25, R25, R14, R12 ;  /* 0x0000000e19197223 */ /* 0x004fc6000000000c */
[----:B------:R-:W-:Y:S01]  /*0360*/  LDS R28, [R3+0x580] ;  /* 0x00058000031c7984 */ /* 0x000fe20000000800 */
[----:B---3--:R-:W-:-:S03]  /*0370*/  FFMA R27, R24, R15, R25 ;  /* 0x0000000f181b7223 */ /* 0x008fc60000000019 */
[----:B------:R-:W-:Y:S04]  /*0380*/  LDS R25, [R3+0x400] ;  /* 0x0004000003197984 */ /* 0x000fe80000000800 */
[----:B------:R-:W2:Y:S01]  /*0390*/  LDS.128 R12, [R4+0x20] ;  /* 0x00002000040c7984 */ /* 0x000ea20000000c00 */
[----:B----4-:R-:W-:-:S03]  /*03a0*/  FFMA R7, R8, R7, R27 ;  /* 0x0000000708077223 */ /* 0x010fc6000000001b */
[----:B------:R-:W3:Y:S01]  /*03b0*/  LDS R24, [R3+0x480] ;  /* 0x0004800003187984 */ /* 0x000ee20000000800 */
[----:B0-----:R-:W-:-:S03]  /*03c0*/  FFMA R22, R22, R9, R7 ;  /* 0x0000000916167223 */ /* 0x001fc60000000007 */
[----:B------:R-:W0:Y:S01]  /*03d0*/  LDS R7, [R3+0x500] ;  /* 0x0005000003077984 */ /* 0x000e220000000800 */
[----:B-1----:R-:W-:-:S03]  /*03e0*/  FFMA R23, R23, R10, R22 ;  /* 0x0000000a17177223 */ /* 0x002fc60000000016 */
[----:B------:R-:W-:Y:S01]  /*03f0*/  LDS R22, [R3+0x680] ;  /* 0x0006800003167984 */ /* 0x000fe20000000800 */
[----:B------:R-:W-:-:S03]  /*0400*/  FFMA R27, R26, R11, R23 ;  /* 0x0000000b1a1b7223 */ /* 0x000fc60000000017 */
[----:B------:R-:W-:Y:S04]  /*0410*/  LDS R23, [R3+0x600] ;  /* 0x0006000003177984 */ /* 0x000fe80000000800 */
[----:B------:R-:W1:Y:S01]  /*0420*/  LDS.128 R8, [R4+0x30] ;  /* 0x0000300004087984 */ /* 0x000e620000000c00 */
[----:B--2---:R-:W-:-:S03]  /*0430*/  FFMA R25, R12, R25, R27 ;  /* 0x000000190c197223 */ /* 0x004fc6000000001b */
[----:B------:R-:W-:Y:S01]  /*0440*/  LDS R26, [R3+0x780] ;  /* 0x00078000031a7984 */ /* 0x000fe20000000800 */
[----:B---3--:R-:W-:-:S03]  /*0450*/  FFMA R24, R24, R13, R25 ;  /* 0x0000000d18187223 */ /* 0x008fc60000000019 */
[----:B------:R-:W2:Y:S01]  /*0460*/  LDS R25, [R3+0x700] ;  /* 0x0007000003197984 */ /* 0x000ea20000000800 */
[----:B0-----:R-:W-:-:S03]  /*0470*/  FFMA R7, R7, R14, R24 ;  /* 0x0000000e07077223 */ /* 0x001fc60000000018 */
[----:B------:R-:W-:Y:S01]  /*0480*/  LDS R24, [R3+0x880] ;  /* 0x0008800003187984 */ /* 0x000fe20000000800 */
[----:B------:R-:W-:-:S03]  /*0490*/  FFMA R27, R28, R15, R7 ;  /* 0x0000000f1c1b7223 */ /* 0x000fc60000000007 */
[----:B------:R-:W-:Y:S04]  /*04a0*/  LDS R7, [R3+0x800] ;  /* 0x0008000003077984 */ /* 0x000fe80000000800 */
[----:B------:R-:W0:Y:S01]  /*04b0*/  LDS.128 R12, [R4+0x40] ;  /* 0x00004000040c7984 */ /* 0x000e220000000c00 */
[----:B-1----:R-:W-:-:S03]  /*04c0*/  FFMA R23, R8, R23, R27 ;  /* 0x0000001708177223 */ /* 0x002fc6000000001b */
[----:B------:R-:W1:Y:S01]  /*04d0*/  LDS R27, [R3+0x900] ;  /* 0x00090000031b7984 */ /* 0x000e620000000800 */
[----:B------:R-:W-:-:S03]  /*04e0*/  FFMA R22, R22, R9, R23 ;  /* 0x0000000916167223 */ /* 0x000fc60000000017 */
[----:B------:R-:W3:Y:S01]  /*04f0*/  LDS R28, [R3+0x980] ;  /* 0x00098000031c7984 */ /* 0x000ee20000000800 */
[----:B--2---:R-:W-:-:S03]  /*0500*/  FFMA R25, R25, R10, R22 ;  /* 0x0000000a19197223 */ /* 0x004fc60000000016 */
[----:B------:R-:W-:Y:S01]  /*0510*/  LDS R23, [R3+0xa00] ;  /* 0x000a000003177984 */ /* 0x000fe20000000800 */
[----:B------:R-:W-:-:S03]  /*0520*/  FFMA R25, R26, R11, R25 ;  /* 0x0000000b1a197223 */ /* 0x000fc60000000019 */
[----:B------:R-:W2:Y:S04]  /*0530*/  LDS.128 R8, [R4+0x50] ;  /* 0x0000500004087984 */ /* 0x000ea80000000c00 */
[----:B------:R-:W4:Y:S04]  /*0540*/  LDS R22, [R3+0xa80] ;  /* 0x000a800003167984 */ /* 0x000f280000000800 */
[----:B------:R-:W-:Y:S01]  /*0550*/  LDS R26, [R3+0xb80] ;  /* 0x000b8000031a7984 */ /* 0x000fe20000000800 */
[----:B0-----:R-:W-:-:S03]  /*0560*/  FFMA R7, R12, R7, R25 ;  /* 0x000000070c077223 */ /* 0x001fc60000000019 */
[----:B------:R-:W-:Y:S01]  /*0570*/  LDS R25, [R3+0xc00] ;  /* 0x000c000003197984 */ /* 0x000fe20000000800 */
[----:B------:R-:W-:-:S03]  /*0580*/  FFMA R24, R24, R13, R7 ;  /* 0x0000000d18187223 */ /* 0x000fc60000000007 */
[----:B------:R-:W0:Y:S01]  /*0590*/  LDS R7, [R3+0xb00] ;  /* 0x000b000003077984 */ /* 0x000e220000000800 */
[----:B-1----:R-:W-:-:S03]  /*05a0*/  FFMA R27, R27, R14, R24 ;  /* 0x0000000e1b1b7223 */ /* 0x002fc60000000018 */
[----:B------:R-:W-:Y:S01]  /*05b0*/  LDS R24, [R3+0xc80] ;  /* 0x000c800003187984 */ /* 0x000fe20000000800 */
[----:B---3--:R-:W-:-:S03]  /*05c0*/  FFMA R27, R28, R15, R27 ;  /* 0x0000000f1c1b7223 */ /* 0x008fc6000000001b */
[----:B------:R-:W1:Y:S01]  /*05d0*/  LDS.128 R12, [R4+0x60] ;  /* 0x00006000040c7984 */ /* 0x000e620000000c00 */
[----:B--2---:R-:W-:-:S03]  /*05e0*/  FFMA R23, R8, R23, R27 ;  /* 0x0000001708177223 */ /* 0x004fc6000000001b */
[----:B------:R-:W-:Y:S01]  /*05f0*/  LDS R28, [R3+0xf00] ;  /* 0x000f0000031c7984 */ /* 0x000fe20000000800 */
[----:B----4-:R-:W-:-:S03]  /*0600*/  FFMA R22, R22, R9, R23 ;  /* 0x0000000916167223 */ /* 0x010fc60000000017 */
[----:B------:R-:W2:Y:S01]  /*0610*/  LDS R23, [R3+0xd00] ;  /* 0x000d000003177984 */ /* 0x000ea20000000800 */
[----:B0-----:R-:W-:-:S03]  /*0620*/  FFMA R7, R7, R10, R22 ;  /* 0x0000000a07077223 */ /* 0x001fc60000000016 */
[----:B------:R-:W0:Y:S01]  /*0630*/  LDS R22, [R3+0xd80] ;  /* 0x000d800003167984 */ /* 0x000e220000000800 */
[----:B------:R-:W-:-:S03]  /*0640*/  FFMA R27, R26, R11, R7 ;  /* 0x0000000b1a1b7223 */ /* 0x000fc60000000007 */
[----:B------:R-:W-:Y:S01]  /*0650*/  LDS R7, [R3+0xe00] ;  /* 0x000e000003077984 */ /* 0x000fe20000000800 */
[----:B-1----:R-:W-:-:S03]  /*0660*/  FFMA R25, R12, R25, R27 ;  /* 0x000000190c197223 */ /* 0x002fc6000000001b */
[----:B------:R-:W1:Y:S01]  /*0670*/  LDS.128 R8, [R4+0x70] ;  /* 0x0000700004087984 */ /* 0x000e620000000c00 */
[----:B------:R-:W-:-:S03]  /*0680*/  FFMA R26, R24, R13, R25 ;  /* 0x0000000d181a7223 */ /* 0x000fc60000000019 */
[----:B------:R-:W3:Y:S01]  /*0690*/  LDS R12, [R3+0xe80] ;  /* 0x000e8000030c7984 */ /* 0x000ee20000000800 */
[----:B--2---:R-:W-:-:S03]  /*06a0*/  FFMA R23, R23, R14, R26 ;  /* 0x0000000e17177223 */ /* 0x004fc6000000001a */
[----:B------:R-:W2:Y:S01]  /*06b0*/  LDS R24, [R3+0xf80] ;  /* 0x000f800003187984 */ /* 0x000ea20000000800 */
[----:B0-----:R-:W-:-:S04]  /*06c0*/  FFMA R15, R22, R15, R23 ;  /* 0x0000000f160f7223 */ /* 0x001fc80000000017 */
[----:B-1----:R-:W-:-:S04]  /*06d0*/  FFMA R7, R8, R7, R15 ;  /* 0x0000000708077223 */ /* 0x002fc8000000000f */
[----:B---3--:R-:W-:-:S04]  /*06e0*/  FFMA R7, R12, R9, R7 ;  /* 0x000000090c077223 */ /* 0x008fc80000000007 */
[----:B------:R-:W-:-:S04]  /*06f0*/  FFMA R7, R28, R10, R7 ;  /* 0x0000000a1c077223 */ /* 0x000fc80000000007 */
[----:B--2---:R-:W-:Y:S01]  /*0700*/  FFMA R23, R24, R11, R7 ;  /* 0x0000000b18177223 */ /* 0x004fe20000000007 */
[----:B------:R-:W-:Y:S06]  /*0710*/  BAR.SYNC.DEFER_BLOCKING 0x0 ;  /* 0x0000000000007b1d */ /* 0x000fec0000010000 */
[----:B------:R0:W-:Y:S01]  /*0720*/  STG.E desc[UR8][R20.64], R23 ;  /* 0x0000001714007986 */ /* 0x0001e2000c101908 */
[----:B------:R-:W-:Y:S05]  /*0730*/  BRA.U UP0, `(.L_x_0) ;  /* 0xfffffff900a87547 */ /* 0x000fea000b83ffff */
[----:B------:R-:W-:Y:S05]  /*0740*/  EXIT ;  /* 0x000000000000794d */ /* 0x000fea0003800000 */
.L_x_1:
[----:B------:R-:W-:-:S00]  /*0750*/  BRA `(.L_x_1) ;  /* 0xfffffffc00fc7947 */ /* 0x000fc0000383ffff */
[----:B------:R-:W-:-:S00]  /*0760*/  NOP ;  /* 0x0000000000007918 */ /* 0x000fc00000000000 */
        /* <DEDUP_REMOVED lines=9> */
.L_x_2:


//--------------------- .nv.shared._Z19tiledMatrixMultiplyPfS_S_ --------------------------
	.section	.nv.shared._Z19tiledMatrixMultiplyPfS_S_,"aw",@nobits
	.sectionflags	@""
	.align	4
.nv.shared._Z19tiledMatrixMultiplyPfS_S_:
	.zero		9216


//--------------------- .nv.shared.reserved.0     --------------------------
	.section	.nv.shared.reserved.0,"aw",@nobits
	.weak		__nv_reservedSMEM_offset_0_alias
	.size		__nv_reservedSMEM_offset_0_alias, 0, 64
	.other		__nv_reservedSMEM_offset_0_alias,@"STO_CUDA_RESERVED_SHARED STV_DEFAULT"
__nv_reservedSMEM_offset_0_alias:
	.zero		0
	.zero		64


//--------------------- .nv.constant0._Z19tiledMatrixMultiplyPfS_S_ --------------------------
	.section	.nv.constant0._Z19tiledMatrixMultiplyPfS_S_,"a",@progbits
	.sectionflags	@""
	.align	4
.nv.constant0._Z19tiledMatrixMultiplyPfS_S_:
	.zero		920


//--------------------- SYMBOLS --------------------------

	.type		.nv.reservedSmem.offset0,@object
	.size		.nv.reservedSmem.offset0,0x4
	.type		.nv.reservedSmem.cap,@object
	.size		.nv.reservedSmem.cap,0x4
